	.headerflags	@"EF_CUDA_TEXMODE_UNIFIED EF_CUDA_64BIT_ADDRESS EF_CUDA_SM80 EF_CUDA_VIRTUAL_SM(EF_CUDA_SM80)"
	.elftype	@"ET_EXEC"


//--------------------- .nv.info                  --------------------------
	.section	.nv.info,"",@"SHT_CUDA_INFO"
	.align	4


	//----- nvinfo : EIATTR_REGCOUNT
	.align		4
        /*0000*/ 	.byte	0x04, 0x2f
        /*0002*/ 	.short	(.L_1 - .L_0)
	.align		4
.L_0:
        /*0004*/ 	.word	index@(dropout_forward_kernel_0d1d2d345)
        /*0008*/ 	.word	0x00000014


	//----- nvinfo : EIATTR_MAX_STACK_SIZE
	.align		4
.L_1:
        /*000c*/ 	.byte	0x04, 0x23
        /*000e*/ 	.short	(.L_3 - .L_2)
	.align		4
.L_2:
        /*0010*/ 	.word	index@(dropout_forward_kernel_0d1d2d345)
        /*0014*/ 	.word	0x00000000


	//----- nvinfo : EIATTR_MIN_STACK_SIZE
	.align		4
.L_3:
        /*0018*/ 	.byte	0x04, 0x12
        /*001a*/ 	.short	(.L_5 - .L_4)
	.align		4
.L_4:
        /*001c*/ 	.word	index@(dropout_forward_kernel_0d1d2d345)
        /*0020*/ 	.word	0x00000000


	//----- nvinfo : EIATTR_FRAME_SIZE
	.align		4
.L_5:
        /*0024*/ 	.byte	0x04, 0x11
        /*0026*/ 	.short	(.L_7 - .L_6)
	.align		4
.L_6:
        /*0028*/ 	.word	index@(dropout_forward_kernel_0d1d2d345)
        /*002c*/ 	.word	0x00000000
.L_7:


//--------------------- .nv.info.dropout_forward_kernel_0d1d2d345 --------------------------
	.section	.nv.info.dropout_forward_kernel_0d1d2d345,"",@"SHT_CUDA_INFO"
	.align	4


	//----- nvinfo : EIATTR_CUDA_API_VERSION
	.align		4
        /*0000*/ 	.byte	0x04, 0x37
        /*0002*/ 	.short	(.L_9 - .L_8)
.L_8:
        /*0004*/ 	.word	0x00000078


	//----- nvinfo : EIATTR_SW2861232_WAR
	.align		4
.L_9:
        /*0008*/ 	.byte	0x01, 0x35
	.zero		2


	//----- nvinfo : EIATTR_PARAM_CBANK
	.align		4
        /*000c*/ 	.byte	0x04, 0x0a
        /*000e*/ 	.short	(.L_11 - .L_10)
	.align		4
.L_10:
        /*0010*/ 	.word	index@(.nv.constant0.dropout_forward_kernel_0d1d2d345)
        /*0014*/ 	.short	0x0160
        /*0016*/ 	.short	0x0020


	//----- nvinfo : EIATTR_CBANK_PARAM_SIZE
	.align		4
.L_11:
        /*0018*/ 	.byte	0x03, 0x19
        /*001a*/ 	.short	0x0020


	//----- nvinfo : EIATTR_KPARAM_INFO
	.align		4
        /*001c*/ 	.byte	0x04, 0x17
        /*001e*/ 	.short	(.L_13 - .L_12)
.L_12:
        /*0020*/ 	.word	0x00000000
        /*0024*/ 	.short	0x0005
        /*0026*/ 	.short	0x001c
        /*0028*/ 	.byte	0x00, 0xf0, 0x11, 0x00


	//----- nvinfo : EIATTR_KPARAM_INFO
	.align		4
.L_13:
        /*002c*/ 	.byte	0x04, 0x17
        /*002e*/ 	.short	(.L_15 - .L_14)
.L_14:
        /*0030*/ 	.word	0x00000000
        /*0034*/ 	.short	0x0004
        /*0036*/ 	.short	0x0018
        /*0038*/ 	.byte	0x00, 0xf0, 0x11, 0x00


	//----- nvinfo : EIATTR_KPARAM_INFO
	.align		4
.L_15:
        /*003c*/ 	.byte	0x04, 0x17
        /*003e*/ 	.short	(.L_17 - .L_16)
.L_16:
        /*0040*/ 	.word	0x00000000
        /*0044*/ 	.short	0x0003
        /*0046*/ 	.short	0x0014
        /*0048*/ 	.byte	0x00, 0xf0, 0x11, 0x00


	//----- nvinfo : EIATTR_KPARAM_INFO
	.align		4
.L_17:
        /*004c*/ 	.byte	0x04, 0x17
        /*004e*/ 	.short	(.L_19 - .L_18)
.L_18:
        /*0050*/ 	.word	0x00000000
        /*0054*/ 	.short	0x0002
        /*0056*/ 	.short	0x0010
        /*0058*/ 	.byte	0x00, 0xf0, 0x11, 0x00


	//----- nvinfo : EIATTR_KPARAM_INFO
	.align		4
.L_19:
        /*005c*/ 	.byte	0x04, 0x17
        /*005e*/ 	.short	(.L_21 - .L_20)
.L_20:
        /*0060*/ 	.word	0x00000000
        /*0064*/ 	.short	0x0001
        /*0066*/ 	.short	0x0008
        /*0068*/ 	.byte	0x00, 0xf0, 0x21, 0x00


	//----- nvinfo : EIATTR_KPARAM_INFO
	.align		4
.L_21:
        /*006c*/ 	.byte	0x04, 0x17
        /*006e*/ 	.short	(.L_23 - .L_22)
.L_22:
        /*0070*/ 	.word	0x00000000
        /*0074*/ 	.short	0x0000
        /*0076*/ 	.short	0x0000
        /*0078*/ 	.byte	0x00, 0xf0, 0x21, 0x00


	//----- nvinfo : EIATTR_MAXREG_COUNT
	.align		4
.L_23:
        /*007c*/ 	.byte	0x03, 0x1b
        /*007e*/ 	.short	0x00ff


	//----- nvinfo : EIATTR_EXIT_INSTR_OFFSETS
	.align		4
        /*0080*/ 	.byte	0x04, 0x1c
        /*0082*/ 	.short	(.L_25 - .L_24)


	//   ....[0]....
.L_24:
        /*0084*/ 	.word	0x00000910


	//   ....[1]....
        /*0088*/ 	.word	0x00000930


	//----- nvinfo : EIATTR_MAX_THREADS
	.align		4
.L_25:
        /*008c*/ 	.byte	0x04, 0x05
        /*008e*/ 	.short	(.L_27 - .L_26)
.L_26:
        /*0090*/ 	.word	0x00000080
        /*0094*/ 	.word	0x00000001
        /*0098*/ 	.word	0x00000001
.L_27:


//--------------------- .nv.constant0.dropout_forward_kernel_0d1d2d345 --------------------------
	.section	.nv.constant0.dropout_forward_kernel_0d1d2d345,"a",@progbits
	.align	4
.nv.constant0.dropout_forward_kernel_0d1d2d345:
	.zero		384


//--------------------- .text.dropout_forward_kernel_0d1d2d345 --------------------------
	.section	.text.dropout_forward_kernel_0d1d2d345,"ax",@progbits
	.sectioninfo	@"SHI_REGISTERS=20"
	.align	128
        .global         dropout_forward_kernel_0d1d2d345
        .type           dropout_forward_kernel_0d1d2d345,@function
        .size           dropout_forward_kernel_0d1d2d345,(.L_x_1 - dropout_forward_kernel_0d1d2d345)
        .other          dropout_forward_kernel_0d1d2d345,@"STO_CUDA_ENTRY STV_DEFAULT"
dropout_forward_kernel_0d1d2d345:
.text.dropout_forward_kernel_0d1d2d345:
[----:B------:R-:W-:-:S02]  /*0000*/  IMAD.MOV.U32 R1, RZ, RZ, c[0x0][0x28] ;  /* 0x00000a00ff017624 */ /* 0x000fc400078e00ff */
[----:B------:R-:W0:Y:S01]  /*0010*/  S2R R7, SR_TID.X ;  /* 0x0000000000077919 */ /* 0x000e220000002100 */
[----:B------:R-:W-:Y:S02]  /*0020*/  ULDC.64 UR8, c[0x0][0x118] ;  /* 0x0000460000087ab9 */ /* 0x000fe40000000a00 */
[----:B------:R-:W-:Y:S01]  /*0030*/  ULDC.64 UR6, c[0x0][0x178] ;  /* 0x00005e0000067ab9 */ /* 0x000fe20000000a00 */
[----:B------:R-:W1:Y:S01]  /*0040*/  S2R R8, SR_CTAID.X ;  /* 0x0000000000087919 */ /* 0x000e620000002500 */
[----:B0-----:R-:W-:-:S05]  /*0050*/  LOP3.LUT R7, R7, 0x7f, RZ, 0xc0, !PT ;  /* 0x0000007f07077812 */ /* 0x001fca00078ec0ff */
[----:B-1----:R-:W-:-:S05]  /*0060*/  IMAD R6, R8, 0x200, R7 ;  /* 0x0000020008067824 */ /* 0x002fca00078e0207 */
[C---:B------:R-:W-:Y:S02]  /*0070*/  IADD3 R3, R6.reuse, 0x100, RZ ;  /* 0x0000010006037810 */ /* 0x040fe40007ffe0ff */
[C---:B------:R-:W-:Y:S02]  /*0080*/  IADD3 R9, R6.reuse, 0x80, RZ ;  /* 0x0000008006097810 */ /* 0x040fe40007ffe0ff */
[C---:B------:R-:W-:Y:S02]  /*0090*/  ISETP.GE.AND P2, PT, R6.reuse, c[0x0][0x170], PT ;  /* 0x00005c0006007a0c */ /* 0x040fe40003f46270 */
[----:B------:R-:W-:Y:S01]  /*00a0*/  ISETP.GE.AND P4, PT, R3, c[0x0][0x170], PT ;  /* 0x00005c0003007a0c */ /* 0x000fe20003f86270 */
[----:B------:R-:W-:Y:S01]  /*00b0*/  IMAD.MOV.U32 R3, RZ, RZ, 0x4 ;  /* 0x00000004ff037424 */ /* 0x000fe200078e00ff */
[----:B------:R-:W-:Y:S02]  /*00c0*/  ISETP.GE.AND P3, PT, R9, c[0x0][0x170], PT ;  /* 0x00005c0009007a0c */ /* 0x000fe40003f66270 */
[C---:B------:R-:W-:Y:S01]  /*00d0*/  IADD3 R9, R6.reuse, 0x180, RZ ;  /* 0x0000018006097810 */ /* 0x040fe20007ffe0ff */
[----:B------:R-:W-:-:S03]  /*00e0*/  IMAD.WIDE R10, R6, R3, c[0x0][0x160] ;  /* 0x00005800060a7625 */ /* 0x000fc600078e0203 */
[----:B------:R-:W-:-:S03]  /*00f0*/  ISETP.GE.AND P5, PT, R9, c[0x0][0x170], PT ;  /* 0x00005c0009007a0c */ /* 0x000fc60003fa6270 */
[----:B------:R0:W2:Y:S04]  /*0100*/  @!P2 LDG.E R2, [R10.64] ;  /* 0x000000080a02a981 */ /* 0x0000a8000c1e1900 */
[----:B------:R0:W3:Y:S04]  /*0110*/  @!P4 LDG.E R5, [R10.64+0x400] ;  /* 0x000400080a05c981 */ /* 0x0000e8000c1e1900 */
[----:B------:R0:W4:Y:S04]  /*0120*/  @!P3 LDG.E R0, [R10.64+0x200] ;  /* 0x000200080a00b981 */ /* 0x000128000c1e1900 */
[----:B------:R0:W5:Y:S01]  /*0130*/  @!P5 LDG.E R4, [R10.64+0x600] ;  /* 0x000600080a04d981 */ /* 0x000162000c1e1900 */
[----:B------:R-:W-:Y:S01]  /*0140*/  IMAD R8, R8, 0x80, R7 ;  /* 0x0000008008087824 */ /* 0x000fe200078e0207 */
[----:B------:R-:W-:Y:S01]  /*0150*/  USHF.R.S32.HI UR4, URZ, 0x1f, UR7 ;  /* 0x0000001f3f047899 */ /* 0x000fe20008011407 */
[----:B------:R-:W-:-:S03]  /*0160*/  IMAD.MOV.U32 R7, RZ, RZ, c[0x0][0x178] ;  /* 0x00005e00ff077624 */ /* 0x000fc600078e00ff */
[----:B------:R-:W-:Y:S01]  /*0170*/  IADD3 R12, R8, c[0x0][0x17c], RZ ;  /* 0x00005f00080c7a10 */ /* 0x000fe20007ffe0ff */
[----:B------:R-:W-:Y:S01]  /*0180*/  ULOP3.LUT UR6, UR4, UR6, URZ, 0x3c, !UPT ;  /* 0x0000000604067292 */ /* 0x000fe2000f8e3c3f */
[----:B------:R-:W-:-:S03]  /*0190*/  SHF.R.S32.HI R8, RZ, 0x1f, R7 ;  /* 0x0000001fff087819 */ /* 0x000fc60000011407 */
[----:B------:R-:W-:Y:S01]  /*01a0*/  IMAD.WIDE.U32 R12, R12, -0x2daee0ad, RZ ;  /* 0xd2511f530c0c7825 */ /* 0x000fe200078e00ff */
[----:B------:R-:W-:Y:S01]  /*01b0*/  UIMAD.WIDE.U32 UR4, UR6, -0x2daee0ad, URZ ;  /* 0xd2511f53060478a5 */ /* 0x000fe2000f8e003f */
[----:B------:R-:W-:-:S03]  /*01c0*/  IADD3 R15, R8, -0x4498517b, RZ ;  /* 0xbb67ae85080f7810 */ /* 0x000fc60007ffe0ff */
[----:B------:R-:W-:Y:S02]  /*01d0*/  LOP3.LUT R9, R13, R8, RZ, 0x3c, !PT ;  /* 0x000000080d097212 */ /* 0x000fe400078e3cff */
[----:B------:R-:W-:Y:S02]  /*01e0*/  LOP3.LUT R15, R12, UR5, R15, 0x96, !PT ;  /* 0x000000050c0f7c12 */ /* 0x000fe4000f8e960f */
[----:B0-----:R-:W-:Y:S01]  /*01f0*/  IADD3 R10, R7, -0x61c88647, RZ ;  /* 0x9e3779b9070a7810 */ /* 0x001fe20007ffe0ff */
[----:B------:R-:W-:Y:S01]  /*0200*/  IMAD.HI.U32 R11, R9, -0x326172a9, RZ ;  /* 0xcd9e8d57090b7827 */ /* 0x000fe200078e00ff */
[----:B------:R-:W-:-:S03]  /*0210*/  IADD3 R12, R7, 0x3c6ef372, RZ ;  /* 0x3c6ef372070c7810 */ /* 0x000fc60007ffe0ff */
[----:B------:R-:W-:Y:S01]  /*0220*/  IMAD R9, R9, -0x326172a9, RZ ;  /* 0xcd9e8d5709097824 */ /* 0x000fe200078e02ff */
[----:B------:R-:W-:Y:S01]  /*0230*/  LOP3.LUT R10, R11, R10, RZ, 0x3c, !PT ;  /* 0x0000000a0b0a7212 */ /* 0x000fe200078e3cff */
[----:B------:R-:W-:Y:S01]  /*0240*/  IMAD.HI.U32 R13, R15, -0x326172a9, RZ ;  /* 0xcd9e8d570f0d7827 */ /* 0x000fe200078e00ff */
[----:B------:R-:W-:-:S04]  /*0250*/  UIMAD UR6, UR6, -0x2daee0ad, URZ ;  /* 0xd2511f53060678a4 */ /* 0x000fc8000f8e023f */
[----:B------:R-:W-:Y:S01]  /*0260*/  LOP3.LUT R13, R13, R9, R12, 0x96, !PT ;  /* 0x000000090d0d7212 */ /* 0x000fe200078e960c */
[----:B------:R-:W-:Y:S01]  /*0270*/  IMAD.HI.U32 R12, R10, -0x2daee0ad, RZ ;  /* 0xd2511f530a0c7827 */ /* 0x000fe200078e00ff */
[C---:B------:R-:W-:Y:S02]  /*0280*/  IADD3 R9, R8.reuse, 0x76cf5d0a, RZ ;  /* 0x76cf5d0a08097810 */ /* 0x040fe40007ffe0ff */
[----:B------:R-:W-:Y:S01]  /*0290*/  IADD3 R11, R8, 0x32370b8f, RZ ;  /* 0x32370b8f080b7810 */ /* 0x000fe20007ffe0ff */
[----:B------:R-:W-:Y:S01]  /*02a0*/  IMAD R10, R10, -0x2daee0ad, RZ ;  /* 0xd2511f530a0a7824 */ /* 0x000fe200078e02ff */
[----:B------:R-:W-:Y:S01]  /*02b0*/  LOP3.LUT R9, R12, UR6, R9, 0x96, !PT ;  /* 0x000000060c097c12 */ /* 0x000fe2000f8e9609 */
[----:B------:R-:W-:-:S04]  /*02c0*/  IMAD.HI.U32 R14, R13, -0x2daee0ad, RZ ;  /* 0xd2511f530d0e7827 */ /* 0x000fc800078e00ff */
[----:B------:R-:W-:Y:S01]  /*02d0*/  IMAD R15, R15, -0x326172a9, RZ ;  /* 0xcd9e8d570f0f7824 */ /* 0x000fe200078e02ff */
[----:B------:R-:W-:Y:S01]  /*02e0*/  LOP3.LUT R14, R14, R10, R11, 0x96, !PT ;  /* 0x0000000a0e0e7212 */ /* 0x000fe200078e960b */
[----:B------:R-:W-:Y:S01]  /*02f0*/  IMAD.HI.U32 R11, R9, -0x326172a9, RZ ;  /* 0xcd9e8d57090b7827 */ /* 0x000fe200078e00ff */
[----:B------:R-:W-:-:S03]  /*0300*/  IADD3 R10, R7, -0x255992d5, RZ ;  /* 0xdaa66d2b070a7810 */ /* 0x000fc60007ffe0ff */
[----:B------:R-:W-:Y:S01]  /*0310*/  IMAD R12, R9, -0x326172a9, RZ ;  /* 0xcd9e8d57090c7824 */ /* 0x000fe200078e02ff */
[----:B------:R-:W-:Y:S01]  /*0320*/  IADD3 R9, R7, 0x78dde6e4, RZ ;  /* 0x78dde6e407097810 */ /* 0x000fe20007ffe0ff */
[----:B------:R-:W-:Y:S01]  /*0330*/  IMAD.HI.U32 R16, R14, -0x326172a9, RZ ;  /* 0xcd9e8d570e107827 */ /* 0x000fe200078e00ff */
[----:B------:R-:W-:-:S03]  /*0340*/  LOP3.LUT R10, R11, R15, R10, 0x96, !PT ;  /* 0x0000000f0b0a7212 */ /* 0x000fc600078e960a */
[----:B------:R-:W-:Y:S01]  /*0350*/  IMAD R13, R13, -0x2daee0ad, RZ ;  /* 0xd2511f530d0d7824 */ /* 0x000fe200078e02ff */
[----:B------:R-:W-:Y:S01]  /*0360*/  LOP3.LUT R12, R16, R12, R9, 0x96, !PT ;  /* 0x0000000c100c7212 */ /* 0x000fe200078e9609 */
[----:B------:R-:W-:Y:S01]  /*0370*/  IMAD.WIDE.U32 R10, R10, -0x2daee0ad, RZ ;  /* 0xd2511f530a0a7825 */ /* 0x000fe200078e00ff */
[C---:B------:R-:W-:Y:S02]  /*0380*/  IADD3 R9, R8.reuse, -0x126145ec, RZ ;  /* 0xed9eba1408097810 */ /* 0x040fe40007ffe0ff */
[----:B------:R-:W-:Y:S01]  /*0390*/  IADD3 R15, R8, -0x56f99767, RZ ;  /* 0xa9066899080f7810 */ /* 0x000fe20007ffe0ff */
[----:B------:R-:W-:Y:S01]  /*03a0*/  IMAD.HI.U32 R16, R12, -0x2daee0ad, RZ ;  /* 0xd2511f530c107827 */ /* 0x000fe200078e00ff */
[----:B------:R-:W-:Y:S02]  /*03b0*/  LOP3.LUT R13, R11, R13, R9, 0x96, !PT ;  /* 0x0000000d0b0d7212 */ /* 0x000fe400078e9609 */
[----:B------:R-:W-:Y:S01]  /*03c0*/  IADD3 R9, R7, 0x1715609d, RZ ;  /* 0x1715609d07097810 */ /* 0x000fe20007ffe0ff */
[----:B------:R-:W-:Y:S01]  /*03d0*/  IMAD R14, R14, -0x326172a9, RZ ;  /* 0xcd9e8d570e0e7824 */ /* 0x000fe200078e02ff */
[----:B------:R-:W-:Y:S01]  /*03e0*/  LOP3.LUT R10, R16, R10, R15, 0x96, !PT ;  /* 0x0000000a100a7212 */ /* 0x000fe200078e960f */
[----:B------:R-:W-:Y:S01]  /*03f0*/  IMAD.HI.U32 R11, R13, -0x326172a9, RZ ;  /* 0xcd9e8d570d0b7827 */ /* 0x000fe200078e00ff */
[----:B------:R-:W-:-:S03]  /*0400*/  IADD3 R16, R7, -0x4ab325aa, RZ ;  /* 0xb54cda5607107810 */ /* 0x000fc60007ffe0ff */
[----:B------:R-:W-:Y:S01]  /*0410*/  IMAD R13, R13, -0x326172a9, RZ ;  /* 0xcd9e8d570d0d7824 */ /* 0x000fe200078e02ff */
[----:B------:R-:W-:Y:S01]  /*0420*/  LOP3.LUT R11, R11, R14, R9, 0x96, !PT ;  /* 0x0000000e0b0b7212 */ /* 0x000fe200078e9609 */
[----:B------:R-:W-:-:S04]  /*0430*/  IMAD.HI.U32 R15, R10, -0x326172a9, RZ ;  /* 0xcd9e8d570a0f7827 */ /* 0x000fc800078e00ff */
[----:B------:R-:W-:Y:S01]  /*0440*/  IMAD R12, R12, -0x2daee0ad, RZ ;  /* 0xd2511f530c0c7824 */ /* 0x000fe200078e02ff */
[----:B------:R-:W-:Y:S01]  /*0450*/  LOP3.LUT R9, R15, R13, R16, 0x96, !PT ;  /* 0x0000000d0f097212 */ /* 0x000fe200078e9610 */
[C---:B------:R-:W-:Y:S01]  /*0460*/  IMAD.HI.U32 R14, R11.reuse, -0x2daee0ad, RZ ;  /* 0xd2511f530b0e7827 */ /* 0x040fe200078e00ff */
[C---:B------:R-:W-:Y:S02]  /*0470*/  IADD3 R13, R8.reuse, 0x646e171e, RZ ;  /* 0x646e171e080d7810 */ /* 0x040fe40007ffe0ff */
[----:B------:R-:W-:Y:S01]  /*0480*/  IADD3 R16, R8, 0x1fd5c5a3, RZ ;  /* 0x1fd5c5a308107810 */ /* 0x000fe20007ffe0ff */
[----:B------:R-:W-:Y:S01]  /*0490*/  IMAD R11, R11, -0x2daee0ad, RZ ;  /* 0xd2511f530b0b7824 */ /* 0x000fe200078e02ff */
[----:B------:R-:W-:Y:S01]  /*04a0*/  LOP3.LUT R14, R14, R12, R13, 0x96, !PT ;  /* 0x0000000c0e0e7212 */ /* 0x000fe200078e960d */
[----:B------:R-:W-:-:S04]  /*04b0*/  IMAD.HI.U32 R15, R9, -0x2daee0ad, RZ ;  /* 0xd2511f53090f7827 */ /* 0x000fc800078e00ff */
[----:B------:R-:W-:Y:S01]  /*04c0*/  IMAD R10, R10, -0x326172a9, RZ ;  /* 0xcd9e8d570a0a7824 */ /* 0x000fe200078e02ff */
[----:B------:R-:W-:Y:S01]  /*04d0*/  LOP3.LUT R12, R15, R11, R16, 0x96, !PT ;  /* 0x0000000b0f0c7212 */ /* 0x000fe200078e9610 */
[----:B------:R-:W-:Y:S01]  /*04e0*/  IMAD.HI.U32 R15, R14, -0x326172a9, RZ ;  /* 0xcd9e8d570e0f7827 */ /* 0x000fe200078e00ff */
[----:B------:R-:W-:-:S03]  /*04f0*/  IADD3 R11, R7, 0x5384540f, RZ ;  /* 0x5384540f070b7810 */ /* 0x000fc60007ffe0ff */
[----:B------:R-:W-:Y:S01]  /*0500*/  IMAD.MOV.U32 R17, RZ, RZ, c[0x0][0x174] ;  /* 0x00005d00ff117624 */ /* 0x000fe200078e00ff */
[----:B------:R-:W-:Y:S01]  /*0510*/  LOP3.LUT R10, R15, R10, R11, 0x96, !PT ;  /* 0x0000000a0f0a7212 */ /* 0x000fe200078e960b */
[----:B------:R-:W-:Y:S02]  /*0520*/  IMAD R14, R14, -0x326172a9, RZ ;  /* 0xcd9e8d570e0e7824 */ /* 0x000fe400078e02ff */
[----:B------:R-:W-:Y:S01]  /*0530*/  FADD R13, -R17, 1 ;  /* 0x3f800000110d7421 */ /* 0x000fe20000000100 */
[----:B------:R-:W-:Y:S01]  /*0540*/  IADD3 R17, R7, -0xe443238, RZ ;  /* 0xf1bbcdc807117810 */ /* 0x000fe20007ffe0ff */
[----:B------:R-:W-:Y:S01]  /*0550*/  IMAD.HI.U32 R16, R12, -0x326172a9, RZ ;  /* 0xcd9e8d570c107827 */ /* 0x000fe200078e00ff */
[C---:B------:R-:W-:Y:S02]  /*0560*/  IADD3 R15, R8.reuse, -0x695add53, RZ ;  /* 0x96a522ad080f7810 */ /* 0x040fe40007ffe0ff */
[----:B------:R-:W-:Y:S01]  /*0570*/  IADD3 R8, R8, -0x24c28bd8, RZ ;  /* 0xdb3d742808087810 */ /* 0x000fe20007ffe0ff */
[----:B------:R-:W-:Y:S01]  /*0580*/  IMAD.WIDE.U32 R10, R10, -0x2daee0ad, RZ ;  /* 0xd2511f530a0a7825 */ /* 0x000fe200078e00ff */
[----:B------:R-:W-:-:S03]  /*0590*/  LOP3.LUT R14, R16, R14, R17, 0x96, !PT ;  /* 0x0000000e100e7212 */ /* 0x000fc600078e9611 */
[----:B------:R-:W-:Y:S01]  /*05a0*/  IMAD R9, R9, -0x2daee0ad, RZ ;  /* 0xd2511f5309097824 */ /* 0x000fe200078e02ff */
[----:B------:R-:W-:Y:S01]  /*05b0*/  FSETP.GT.AND P0, PT, |R13|, 8.50705917302346158658e+37, PT ;  /* 0x7e8000000d00780b */ /* 0x000fe20003f04200 */
[----:B------:R-:W-:-:S03]  /*05c0*/  IMAD.HI.U32 R16, R14, -0x2daee0ad, RZ ;  /* 0xd2511f530e107827 */ /* 0x000fc600078e00ff */
[----:B------:R-:W-:Y:S01]  /*05d0*/  LOP3.LUT R8, R11, R9, R8, 0x96, !PT ;  /* 0x000000090b087212 */ /* 0x000fe200078e9608 */
[----:B------:R-:W-:Y:S01]  /*05e0*/  IMAD R12, R12, -0x326172a9, RZ ;  /* 0xcd9e8d570c0c7824 */ /* 0x000fe200078e02ff */
[----:B------:R-:W-:-:S03]  /*05f0*/  FSETP.GEU.AND P1, PT, |R13|, 1.175494350822287508e-38, PT ;  /* 0x008000000d00780b */ /* 0x000fc60003f2e200 */
[----:B------:R-:W-:Y:S01]  /*0600*/  IMAD R9, R8, -0x326172a9, RZ ;  /* 0xcd9e8d5708097824 */ /* 0x000fe200078e02ff */
[----:B------:R-:W-:Y:S01]  /*0610*/  LOP3.LUT R15, R16, R10, R15, 0x96, !PT ;  /* 0x0000000a100f7212 */ /* 0x000fe200078e960f */
[----:B------:R-:W-:Y:S01]  /*0620*/  IMAD.HI.U32 R8, R8, -0x326172a9, RZ ;  /* 0xcd9e8d5708087827 */ /* 0x000fe200078e00ff */
[----:B------:R-:W-:Y:S02]  /*0630*/  IADD3 R7, R7, -0x700cb87f, RZ ;  /* 0x8ff3478107077810 */ /* 0x000fe40007ffe0ff */
[----:B------:R-:W-:Y:S02]  /*0640*/  SHF.R.S32.HI R10, RZ, 0x1f, R15 ;  /* 0x0000001fff0a7819 */ /* 0x000fe4000001140f */
[----:B------:R-:W-:Y:S01]  /*0650*/  LOP3.LUT R7, R8, R12, R7, 0x96, !PT ;  /* 0x0000000c08077212 */ /* 0x000fe200078e9607 */
[----:B------:R-:W-:Y:S01]  /*0660*/  IMAD R14, R14, -0x2daee0ad, RZ ;  /* 0xd2511f530e0e7824 */ /* 0x000fe200078e02ff */
[----:B------:R-:W-:Y:S01]  /*0670*/  LOP3.LUT R15, R10, R15, RZ, 0x3c, !PT ;  /* 0x0000000f0a0f7212 */ /* 0x000fe200078e3cff */
[----:B------:R-:W-:Y:S01]  /*0680*/  @P0 FMUL R13, R13, 0.25 ;  /* 0x3e8000000d0d0820 */ /* 0x000fe20000400000 */
[----:B------:R-:W-:-:S02]  /*0690*/  SHF.R.S32.HI R8, RZ, 0x1f, R7 ;  /* 0x0000001fff087819 */ /* 0x000fc40000011407 */
[----:B------:R-:W-:Y:S01]  /*06a0*/  SHF.R.S32.HI R10, RZ, 0x1f, R9 ;  /* 0x0000001fff0a7819 */ /* 0x000fe20000011409 */
[----:B------:R-:W-:Y:S01]  /*06b0*/  @!P1 FMUL R13, R13, 16777216 ;  /* 0x4b8000000d0d9820 */ /* 0x000fe20000400000 */
[----:B------:R-:W-:Y:S02]  /*06c0*/  LOP3.LUT R8, R8, R7, RZ, 0x3c, !PT ;  /* 0x0000000708087212 */ /* 0x000fe400078e3cff */
[----:B------:R-:W-:Y:S02]  /*06d0*/  LOP3.LUT R10, R10, R9, RZ, 0x3c, !PT ;  /* 0x000000090a0a7212 */ /* 0x000fe400078e3cff */
[----:B------:R-:W-:Y:S01]  /*06e0*/  SHF.R.S32.HI R7, RZ, 0x1f, R14 ;  /* 0x0000001fff077819 */ /* 0x000fe2000001140e */
[----:B------:R-:W-:Y:S03]  /*06f0*/  MUFU.RCP R13, R13 ;  /* 0x0000000d000d7308 */ /* 0x000fe60000001000 */
[----:B------:R-:W-:Y:S01]  /*0700*/  LOP3.LUT R7, R7, R14, RZ, 0x3c, !PT ;  /* 0x0000000e07077212 */ /* 0x000fe200078e3cff */
[----:B------:R-:W-:-:S04]  /*0710*/  IMAD.MOV.U32 R12, RZ, RZ, 0x3e800000 ;  /* 0x3e800000ff0c7424 */ /* 0x000fc800078e00ff */
[----:B------:R-:W0:Y:S01]  /*0720*/  I2F R15, R15 ;  /* 0x0000000f000f7306 */ /* 0x000e220000201400 */
[----:B------:R-:W-:-:S07]  /*0730*/  FSEL R12, R12, 1, P0 ;  /* 0x3f8000000c0c7808 */ /* 0x000fce0000000000 */
[----:B------:R-:W1:Y:S08]  /*0740*/  I2F R10, R10 ;  /* 0x0000000a000a7306 */ /* 0x000e700000201400 */
[----:B------:R-:W1:Y:S08]  /*0750*/  I2F R8, R8 ;  /* 0x0000000800087306 */ /* 0x000e700000201400 */
[----:B------:R-:W1:Y:S01]  /*0760*/  I2F R7, R7 ;  /* 0x0000000700077306 */ /* 0x000e620000201400 */
[----:B------:R-:W-:-:S02]  /*0770*/  @!P1 FMUL R12, R12, 16777216 ;  /* 0x4b8000000c0c9820 */ /* 0x000fc40000400000 */
[----:B0-----:R-:W-:Y:S02]  /*0780*/  FMUL R15, R15, 4.6566125955216364218e-10 ;  /* 0x2fffffff0f0f7820 */ /* 0x001fe40000400000 */
[----:B------:R-:W-:Y:S02]  /*0790*/  FMUL R13, R13, R12 ;  /* 0x0000000c0d0d7220 */ /* 0x000fe40000400000 */
[----:B-1----:R-:W-:Y:S02]  /*07a0*/  FMUL R10, R10, 4.6566125955216364218e-10 ;  /* 0x2fffffff0a0a7820 */ /* 0x002fe40000400000 */
[----:B------:R-:W-:Y:S01]  /*07b0*/  FMUL R8, R8, 4.6566125955216364218e-10 ;  /* 0x2fffffff08087820 */ /* 0x000fe20000400000 */
[----:B------:R-:W-:Y:S02]  /*07c0*/  FSET.BF.GT.AND R15, R15, c[0x0][0x174], PT ;  /* 0x00005d000f0f7a0a */ /* 0x000fe40003804000 */
[----:B------:R-:W-:Y:S01]  /*07d0*/  FSET.BF.GT.AND R9, R10, c[0x0][0x174], PT ;  /* 0x00005d000a097a0a */ /* 0x000fe20003804000 */
[----:B------:R-:W-:-:S05]  /*07e0*/  FMUL R7, R7, 4.6566125955216364218e-10 ;  /* 0x2fffffff07077820 */ /* 0x000fca0000400000 */
[----:B------:R-:W-:Y:S01]  /*07f0*/  FSET.BF.GT.AND R11, R7, c[0x0][0x174], PT ;  /* 0x00005d00070b7a0a */ /* 0x000fe20003804000 */
[----:B------:R-:W-:Y:S01]  /*0800*/  IMAD.WIDE R6, R6, R3, c[0x0][0x168] ;  /* 0x00005a0006067625 */ /* 0x000fe200078e0203 */
[----:B--2---:R-:W-:Y:S02]  /*0810*/  SEL R2, R2, RZ, !P2 ;  /* 0x000000ff02027207 */ /* 0x004fe40005000000 */
[----:B---3--:R-:W-:Y:S02]  /*0820*/  SEL R14, R5, RZ, !P4 ;  /* 0x000000ff050e7207 */ /* 0x008fe40006000000 */
[----:B----4-:R-:W-:Y:S01]  /*0830*/  SEL R12, R0, RZ, !P3 ;  /* 0x000000ff000c7207 */ /* 0x010fe20005800000 */
[C---:B------:R-:W-:Y:S01]  /*0840*/  FMUL R0, R13.reuse, R2 ;  /* 0x000000020d007220 */ /* 0x040fe20000400000 */
[----:B------:R-:W-:Y:S01]  /*0850*/  FSET.BF.GT.AND R5, R8, c[0x0][0x174], PT ;  /* 0x00005d0008057a0a */ /* 0x000fe20003804000 */
[C---:B------:R-:W-:Y:S02]  /*0860*/  FMUL R14, R13.reuse, R14 ;  /* 0x0000000e0d0e7220 */ /* 0x040fe40000400000 */
[----:B------:R-:W-:Y:S01]  /*0870*/  FMUL R2, R13, R12 ;  /* 0x0000000c0d027220 */ /* 0x000fe20000400000 */
[----:B-----5:R-:W-:Y:S01]  /*0880*/  SEL R4, R4, RZ, !P5 ;  /* 0x000000ff04047207 */ /* 0x020fe20006800000 */
[----:B------:R-:W-:-:S02]  /*0890*/  FMUL R15, R14, R15 ;  /* 0x0000000f0e0f7220 */ /* 0x000fc40000400000 */
[----:B------:R-:W-:Y:S02]  /*08a0*/  FMUL R9, R2, R9 ;  /* 0x0000000902097220 */ /* 0x000fe40000400000 */
[----:B------:R-:W-:Y:S01]  /*08b0*/  FMUL R5, R0, R5 ;  /* 0x0000000500057220 */ /* 0x000fe20000400000 */
[----:B------:R0:W-:Y:S01]  /*08c0*/  @!P4 STG.E [R6.64+0x400], R15 ;  /* 0x0004000f0600c986 */ /* 0x0001e2000c101908 */
[----:B------:R-:W-:-:S03]  /*08d0*/  FMUL R4, R13, R4 ;  /* 0x000000040d047220 */ /* 0x000fc60000400000 */
[----:B------:R0:W-:Y:S01]  /*08e0*/  @!P3 STG.E [R6.64+0x200], R9 ;  /* 0x000200090600b986 */ /* 0x0001e2000c101908 */
[----:B------:R-:W-:-:S03]  /*08f0*/  FMUL R11, R4, R11 ;  /* 0x0000000b040b7220 */ /* 0x000fc60000400000 */
[----:B------:R0:W-:Y:S01]  /*0900*/  @!P2 STG.E [R6.64], R5 ;  /* 0x000000050600a986 */ /* 0x0001e2000c101908 */
[----:B------:R-:W-:Y:S05]  /*0910*/  @P5 EXIT ;  /* 0x000000000000594d */ /* 0x000fea0003800000 */
[----:B------:R-:W-:Y:S01]  /*0920*/  STG.E [R6.64+0x600], R11 ;  /* 0x0006000b06007986 */ /* 0x000fe2000c101908 */
[----:B------:R-:W-:Y:S05]  /*0930*/  EXIT ;  /* 0x000000000000794d */ /* 0x000fea0003800000 */
.L_x_0:
[----:B------:R-:W-:-:S00]  /*0940*/  BRA `(.L_x_0) ;  /* 0xfffffff000007947 */ /* 0x000fc0000383ffff */
[----:B------:R-:W-:-:S00]  /*0950*/  NOP ;  /* 0x0000000000007918 */ /* 0x000fc00000000000 */
        /* <DEDUP_REMOVED lines=10> */
.L_x_1:
